//
// Generated by NVIDIA NVVM Compiler
//
// Compiler Build ID: CL-36424714
// Cuda compilation tools, release 13.0, V13.0.88
// Based on NVVM 20.0.0
//

.version 9.0
.target sm_100
.address_size 64

	// .globl	_Z14vectadd_kernelPiS_S_i

.visible .entry _Z14vectadd_kernelPiS_S_i(
	.param .u64 .ptr .align 1 _Z14vectadd_kernelPiS_S_i_param_0,
	.param .u64 .ptr .align 1 _Z14vectadd_kernelPiS_S_i_param_1,
	.param .u64 .ptr .align 1 _Z14vectadd_kernelPiS_S_i_param_2,
	.param .u32 _Z14vectadd_kernelPiS_S_i_param_3
)
{
	.reg .pred 	%p<2>;
	.reg .b32 	%r<9>;
	.reg .b64 	%rd<11>;

	ld.param.u64 	%rd1, [_Z14vectadd_kernelPiS_S_i_param_0];
	ld.param.u64 	%rd2, [_Z14vectadd_kernelPiS_S_i_param_1];
	ld.param.u64 	%rd3, [_Z14vectadd_kernelPiS_S_i_param_2];
	ld.param.u32 	%r2, [_Z14vectadd_kernelPiS_S_i_param_3];
	mov.u32 	%r3, %ctaid.x;
	mov.u32 	%r4, %ntid.x;
	mov.u32 	%r5, %tid.x;
	mad.lo.s32 	%r1, %r3, %r4, %r5;
	setp.ge.s32 	%p1, %r1, %r2;
	@%p1 bra 	$L__BB0_2;
	cvta.to.global.u64 	%rd4, %rd1;
	cvta.to.global.u64 	%rd5, %rd2;
	cvta.to.global.u64 	%rd6, %rd3;
	mul.wide.s32 	%rd7, %r1, 4;
	add.s64 	%rd8, %rd4, %rd7;
	ld.global.u32 	%r6, [%rd8];
	add.s64 	%rd9, %rd5, %rd7;
	ld.global.u32 	%r7, [%rd9];
	add.s32 	%r8, %r7, %r6;
	add.s64 	%rd10, %rd6, %rd7;
	st.global.u32 	[%rd10], %r8;
$L__BB0_2:
	ret;

}


// ===== COMPILED SASS (sm_100) =====

	.target	sm_100

	.elftype	@"ET_EXEC"


//--------------------- .note.nv.tkinfo           --------------------------
	.section	.note.nv.tkinfo,"",@"SHT_NOTE"
	.sectionflags	@"SHF_NOTE_NV_TKINFO"
	.tkinfo
        /*0018*/ 	.word	0x00000002
        /*0030*/ 	.string	""
        /*0030*/ 	.string	"ptxas"
        /*0030*/ 	.string	"Cuda compilation tools, release 13.0, V13.0.88"
        /*0030*/ 	.string	"Build cuda_13.0.r13.0/compiler.36424714_0"
        /*0030*/ 	.string	"-arch sm_100 -m 64 "



//--------------------- .note.nv.cuinfo           --------------------------
	.section	.note.nv.cuinfo,"",@"SHT_NOTE"
	.sectionflags	@"SHF_NOTE_NV_CUINFO"
        /*0018*/ 	.short	0x0002
        /*001a*/ 	.short	0x0064
        /*001c*/ 	.short	0x0082
	.zero		2


//--------------------- .nv.info                  --------------------------
	.section	.nv.info,"",@"SHT_CUDA_INFO"
	.align	4


	//----- nvinfo : EIATTR_REGCOUNT
	.align		4
        /*0000*/ 	.byte	0x04, 0x2f
        /*0002*/ 	.short	(.L_1 - .L_0)
	.align		4
.L_0:
        /*0004*/ 	.word	index@(_Z14vectadd_kernelPiS_S_i)
        /*0008*/ 	.word	0x0000000c


	//----- nvinfo : EIATTR_FRAME_SIZE
	.align		4
.L_1:
        /*000c*/ 	.byte	0x04, 0x11
        /*000e*/ 	.short	(.L_3 - .L_2)
	.align		4
.L_2:
        /*0010*/ 	.word	index@(_Z14vectadd_kernelPiS_S_i)
        /*0014*/ 	.word	0x00000000


	//----- nvinfo : EIATTR_MIN_STACK_SIZE
	.align		4
.L_3:
        /*0018*/ 	.byte	0x04, 0x12
        /*001a*/ 	.short	(.L_5 - .L_4)
	.align		4
.L_4:
        /*001c*/ 	.word	index@(_Z14vectadd_kernelPiS_S_i)
        /*0020*/ 	.word	0x00000000
.L_5:


//--------------------- .nv.compat                --------------------------
	.section	.nv.compat,"",@"SHT_CUDA_COMPAT_INFO"
	.align	4
        /*0000*/ 	.byte	0x02, 0x09, 0x00, 0x00, 0x02, 0x02, 0x01, 0x00, 0x02, 0x05, 0x05, 0x00, 0x03, 0x07, 0x01, 0x01
        /*0010*/ 	.byte	0x02, 0x03, 0x00, 0x00, 0x02, 0x06, 0x01, 0x00, 0x04, 0x0b, 0x08, 0x00, 0x09, 0x00, 0x00, 0x00
        /*0020*/ 	.byte	0x00, 0x00, 0x00, 0x00


//--------------------- .nv.info._Z14vectadd_kernelPiS_S_i --------------------------
	.section	.nv.info._Z14vectadd_kernelPiS_S_i,"",@"SHT_CUDA_INFO"
	.sectionflags	@""
	.align	4


	//----- nvinfo : EIATTR_CUDA_API_VERSION
	.align		4
        /*0000*/ 	.byte	0x04, 0x37
        /*0002*/ 	.short	(.L_7 - .L_6)
.L_6:
        /*0004*/ 	.word	0x00000082


	//----- nvinfo : EIATTR_KPARAM_INFO
	.align		4
.L_7:
        /*0008*/ 	.byte	0x04, 0x17
        /*000a*/ 	.short	(.L_9 - .L_8)
.L_8:
        /*000c*/ 	.word	0x00000000
        /*0010*/ 	.short	0x0003
        /*0012*/ 	.short	0x0018
        /*0014*/ 	.byte	0x00, 0xf0, 0x11, 0x00


	//----- nvinfo : EIATTR_KPARAM_INFO
	.align		4
.L_9:
        /*0018*/ 	.byte	0x04, 0x17
        /*001a*/ 	.short	(.L_11 - .L_10)
.L_10:
        /*001c*/ 	.word	0x00000000
        /*0020*/ 	.short	0x0002
        /*0022*/ 	.short	0x0010
        /*0024*/ 	.byte	0x00, 0xf5, 0x21, 0x00


	//----- nvinfo : EIATTR_KPARAM_INFO
	.align		4
.L_11:
        /*0028*/ 	.byte	0x04, 0x17
        /*002a*/ 	.short	(.L_13 - .L_12)
.L_12:
        /*002c*/ 	.word	0x00000000
        /*0030*/ 	.short	0x0001
        /*0032*/ 	.short	0x0008
        /*0034*/ 	.byte	0x00, 0xf5, 0x21, 0x00


	//----- nvinfo : EIATTR_KPARAM_INFO
	.align		4
.L_13:
        /*0038*/ 	.byte	0x04, 0x17
        /*003a*/ 	.short	(.L_15 - .L_14)
.L_14:
        /*003c*/ 	.word	0x00000000
        /*0040*/ 	.short	0x0000
        /*0042*/ 	.short	0x0000
        /*0044*/ 	.byte	0x00, 0xf5, 0x21, 0x00


	//----- nvinfo : EIATTR_SPARSE_MMA_MASK
	.align		4
.L_15:
        /*0048*/ 	.byte	0x03, 0x50
        /*004a*/ 	.short	0x0000


	//----- nvinfo : EIATTR_MAXREG_COUNT
	.align		4
        /*004c*/ 	.byte	0x03, 0x1b
        /*004e*/ 	.short	0x00ff


	//----- nvinfo : EIATTR_MERCURY_ISA_VERSION
	.align		4
        /*0050*/ 	.byte	0x03, 0x5f
        /*0052*/ 	.short	0x0101


	//----- nvinfo : EIATTR_VRC_CTA_INIT_COUNT
	.align		4
        /*0054*/ 	.byte	0x02, 0x4a
	.zero		1
	.zero		1


	//----- nvinfo : EIATTR_EXIT_INSTR_OFFSETS
	.align		4
        /*0058*/ 	.byte	0x04, 0x1c
        /*005a*/ 	.short	(.L_17 - .L_16)


	//   ....[0]....
.L_16:
        /*005c*/ 	.word	0x00000070


	//   ....[1]....
        /*0060*/ 	.word	0x00000130


	//----- nvinfo : EIATTR_CBANK_PARAM_SIZE
	.align		4
.L_17:
        /*0064*/ 	.byte	0x03, 0x19
        /*0066*/ 	.short	0x001c


	//----- nvinfo : EIATTR_PARAM_CBANK
	.align		4
        /*0068*/ 	.byte	0x04, 0x0a
        /*006a*/ 	.short	(.L_19 - .L_18)
	.align		4
.L_18:
        /*006c*/ 	.word	index@(.nv.constant0._Z14vectadd_kernelPiS_S_i)
        /*0070*/ 	.short	0x0380
        /*0072*/ 	.short	0x001c


	//----- nvinfo : EIATTR_SW_WAR
	.align		4
.L_19:
        /*0074*/ 	.byte	0x04, 0x36
        /*0076*/ 	.short	(.L_21 - .L_20)
.L_20:
        /*0078*/ 	.word	0x00000008
.L_21:


//--------------------- .nv.callgraph             --------------------------
	.section	.nv.callgraph,"",@"SHT_CUDA_CALLGRAPH"
	.align	4
	.sectionentsize	8
	.align		4
        /*0000*/ 	.word	0x00000000
	.align		4
        /*0004*/ 	.word	0xffffffff
	.align		4
        /*0008*/ 	.word	0x00000000
	.align		4
        /*000c*/ 	.word	0xfffffffe
	.align		4
        /*0010*/ 	.word	0x00000000
	.align		4
        /*0014*/ 	.word	0xfffffffd
	.align		4
        /*0018*/ 	.word	0x00000000
	.align		4
        /*001c*/ 	.word	0xfffffffc


//--------------------- .text._Z14vectadd_kernelPiS_S_i --------------------------
	.section	.text._Z14vectadd_kernelPiS_S_i,"ax",@progbits
	.align	128
        .global         _Z14vectadd_kernelPiS_S_i
        .type           _Z14vectadd_kernelPiS_S_i,@function
        .size           _Z14vectadd_kernelPiS_S_i,(.L_x_1 - _Z14vectadd_kernelPiS_S_i)
        .other          _Z14vectadd_kernelPiS_S_i,@"STO_CUDA_ENTRY STV_DEFAULT"
_Z14vectadd_kernelPiS_S_i:
.text._Z14vectadd_kernelPiS_S_i:
[----:B------:R-:W-:Y:S01]  /*0000*/  LDC R1, c[0x0][0x37c] ;  /* 0x0000df00ff017b82 */ /* 0x000fe20000000800 */
[----:B------:R-:W0:Y:S07]  /*0010*/  S2R R0, SR_TID.X ;  /* 0x0000000000007919 */ /* 0x000e2e0000002100 */
[----:B------:R-:W0:Y:S01]  /*0020*/  S2UR UR4, SR_CTAID.X ;  /* 0x00000000000479c3 */ /* 0x000e220000002500 */
[----:B------:R-:W1:Y:S07]  /*0030*/  LDCU UR5, c[0x0][0x398] ;  /* 0x00007300ff0577ac */ /* 0x000e6e0008000800 */
[----:B------:R-:W0:Y:S02]  /*0040*/  LDC R9, c[0x0][0x360] ;  /* 0x0000d800ff097b82 */ /* 0x000e240000000800 */
[----:B0-----:R-:W-:-:S05]  /*0050*/  IMAD R9, R9, UR4, R0 ;  /* 0x0000000409097c24 */ /* 0x001fca000f8e0200 */
[----:B-1----:R-:W-:-:S13]  /*0060*/  ISETP.GE.AND P0, PT, R9, UR5, PT ;  /* 0x0000000509007c0c */ /* 0x002fda000bf06270 */
[----:B------:R-:W-:Y:S05]  /*0070*/  @P0 EXIT ;  /* 0x000000000000094d */ /* 0x000fea0003800000 */
[----:B------:R-:W0:Y:S01]  /*0080*/  LDC.64 R2, c[0x0][0x380] ;  /* 0x0000e000ff027b82 */ /* 0x000e220000000a00 */
[----:B------:R-:W1:Y:S07]  /*0090*/  LDCU.64 UR4, c[0x0][0x358] ;  /* 0x00006b00ff0477ac */ /* 0x000e6e0008000a00 */
[----:B------:R-:W2:Y:S08]  /*00a0*/  LDC.64 R4, c[0x0][0x388] ;  /* 0x0000e200ff047b82 */ /* 0x000eb00000000a00 */
[----:B------:R-:W3:Y:S01]  /*00b0*/  LDC.64 R6, c[0x0][0x390] ;  /* 0x0000e400ff067b82 */ /* 0x000ee20000000a00 */
[----:B0-----:R-:W-:-:S06]  /*00c0*/  IMAD.WIDE R2, R9, 0x4, R2 ;  /* 0x0000000409027825 */ /* 0x001fcc00078e0202 */
[----:B-1----:R-:W4:Y:S01]  /*00d0*/  LDG.E R2, desc[UR4][R2.64] ;  /* 0x0000000402027981 */ /* 0x002f22000c1e1900 */
[----:B--2---:R-:W-:-:S06]  /*00e0*/  IMAD.WIDE R4, R9, 0x4, R4 ;  /* 0x0000000409047825 */ /* 0x004fcc00078e0204 */
[----:B------:R-:W4:Y:S01]  /*00f0*/  LDG.E R5, desc[UR4][R4.64] ;  /* 0x0000000404057981 */ /* 0x000f22000c1e1900 */
[----:B---3--:R-:W-:Y:S01]  /*0100*/  IMAD.WIDE R6, R9, 0x4, R6 ;  /* 0x0000000409067825 */ /* 0x008fe200078e0206 */
[----:B----4-:R-:W-:-:S05]  /*0110*/  IADD3 R9, PT, PT, R2, R5, RZ ;  /* 0x0000000502097210 */ /* 0x010fca0007ffe0ff */
[----:B------:R-:W-:Y:S01]  /*0120*/  STG.E desc[UR4][R6.64], R9 ;  /* 0x0000000906007986 */ /* 0x000fe2000c101904 */
[----:B------:R-:W-:Y:S05]  /*0130*/  EXIT ;  /* 0x000000000000794d */ /* 0x000fea0003800000 */
.L_x_0:
[----:B------:R-:W-:-:S00]  /*0140*/  BRA `(.L_x_0) ;  /* 0xfffffffc00fc7947 */ /* 0x000fc0000383ffff */
[----:B------:R-:W-:-:S00]  /*0150*/  NOP ;  /* 0x0000000000007918 */ /* 0x000fc00000000000 */
        /* <DEDUP_REMOVED lines=10> */
.L_x_1:


//--------------------- .nv.shared.reserved.0     --------------------------
	.section	.nv.shared.reserved.0,"aw",@nobits
	.weak		__nv_reservedSMEM_offset_0_alias
	.size		__nv_reservedSMEM_offset_0_alias, 0, 64
	.other		__nv_reservedSMEM_offset_0_alias,@"STO_CUDA_RESERVED_SHARED STV_DEFAULT"
__nv_reservedSMEM_offset_0_alias:
	.zero		0
	.zero		64


//--------------------- .nv.constant0._Z14vectadd_kernelPiS_S_i --------------------------
	.section	.nv.constant0._Z14vectadd_kernelPiS_S_i,"a",@progbits
	.sectionflags	@""
	.align	4
.nv.constant0._Z14vectadd_kernelPiS_S_i:
	.zero		924


//--------------------- SYMBOLS --------------------------

	.type		.nv.reservedSmem.offset0,@object
	.size		.nv.reservedSmem.offset0,0x4
